//
// Generated by NVIDIA NVVM Compiler
//
// Compiler Build ID: CL-36424714
// Cuda compilation tools, release 13.0, V13.0.88
// Based on NVVM 20.0.0
//

.version 9.0
.target sm_100
.address_size 64

	// .globl	_Z9shared_bwPjS_Pf
// _ZZ9shared_bwPjS_PfE1s has been demoted

.visible .entry _Z9shared_bwPjS_Pf(
	.param .u64 .ptr .align 1 _Z9shared_bwPjS_Pf_param_0,
	.param .u64 .ptr .align 1 _Z9shared_bwPjS_Pf_param_1,
	.param .u64 .ptr .align 1 _Z9shared_bwPjS_Pf_param_2
)
{
	.reg .pred 	%p<6>;
	.reg .b32 	%r<29>;
	.reg .b32 	%f<38>;
	.reg .b64 	%rd<11>;
	// demoted variable
	.shared .align 4 .b8 _ZZ9shared_bwPjS_PfE1s[49152];
	ld.param.u64 	%rd1, [_Z9shared_bwPjS_Pf_param_0];
	ld.param.u64 	%rd2, [_Z9shared_bwPjS_Pf_param_1];
	ld.param.u64 	%rd3, [_Z9shared_bwPjS_Pf_param_2];
	mov.u32 	%r12, %tid.x;
	mov.u32 	%r13, %ctaid.x;
	mov.u32 	%r14, %ntid.x;
	mad.lo.s32 	%r1, %r13, %r14, %r12;
	mov.u32 	%r15, %nctaid.x;
	mul.lo.s32 	%r2, %r14, %r15;
	setp.gt.u32 	%p1, %r1, 12287;
	@%p1 bra 	$L__BB0_3;
	mov.u32 	%r17, _ZZ9shared_bwPjS_PfE1s;
	mov.u32 	%r26, %r1;
$L__BB0_2:
	cvt.rn.f32.u32 	%f17, %r26;
	shl.b32 	%r16, %r26, 2;
	add.s32 	%r18, %r17, %r16;
	st.shared.f32 	[%r18], %f17;
	add.s32 	%r26, %r26, %r2;
	setp.lt.u32 	%p2, %r26, 12288;
	@%p2 bra 	$L__BB0_2;
$L__BB0_3:
	// begin inline asm
	bar.sync 0;
	// end inline asm
	// begin inline asm
	mov.u32 %r19, %clock;
	// end inline asm
	shl.b32 	%r6, %r1, 2;
	shl.b32 	%r7, %r2, 2;
	mov.f32 	%f37, 0f00000000;
	mov.b32 	%r27, 0;
	mov.f32 	%f36, %f37;
	mov.f32 	%f35, %f37;
	mov.f32 	%f34, %f37;
$L__BB0_4:
	setp.gt.u32 	%p3, %r6, 6143;
	@%p3 bra 	$L__BB0_7;
	mov.u32 	%r28, %r6;
$L__BB0_6:
	add.s32 	%r21, %r28, %r27;
	shl.b32 	%r22, %r21, 2;
	mov.u32 	%r23, _ZZ9shared_bwPjS_PfE1s;
	add.s32 	%r24, %r23, %r22;
	ld.shared.f32 	%f19, [%r24];
	add.f32 	%f34, %f34, %f19;
	ld.shared.f32 	%f20, [%r24+4];
	add.f32 	%f35, %f35, %f20;
	ld.shared.f32 	%f21, [%r24+8];
	add.f32 	%f36, %f36, %f21;
	ld.shared.f32 	%f22, [%r24+12];
	add.f32 	%f37, %f37, %f22;
	add.s32 	%r28, %r28, %r7;
	setp.lt.u32 	%p4, %r28, 6144;
	@%p4 bra 	$L__BB0_6;
$L__BB0_7:
	add.s32 	%r27, %r27, 1;
	setp.ne.s32 	%p5, %r27, 6144;
	@%p5 bra 	$L__BB0_4;
	cvta.to.global.u64 	%rd4, %rd1;
	cvta.to.global.u64 	%rd5, %rd2;
	cvta.to.global.u64 	%rd6, %rd3;
	// begin inline asm
	bar.sync 0;
	// end inline asm
	// begin inline asm
	mov.u32 %r25, %clock;
	// end inline asm
	mul.wide.u32 	%rd7, %r1, 4;
	add.s64 	%rd8, %rd4, %rd7;
	st.global.u32 	[%rd8], %r19;
	add.s64 	%rd9, %rd5, %rd7;
	st.global.u32 	[%rd9], %r25;
	add.f32 	%f23, %f34, %f35;
	add.f32 	%f24, %f23, %f36;
	add.f32 	%f25, %f24, %f37;
	add.s64 	%rd10, %rd6, %rd7;
	st.global.f32 	[%rd10], %f25;
	ret;

}


// ===== COMPILED SASS (sm_100) =====

	.target	sm_100

	.elftype	@"ET_EXEC"


//--------------------- .note.nv.tkinfo           --------------------------
	.section	.note.nv.tkinfo,"",@"SHT_NOTE"
	.sectionflags	@"SHF_NOTE_NV_TKINFO"
	.tkinfo
        /*0018*/ 	.word	0x00000002
        /*0030*/ 	.string	""
        /*0030*/ 	.string	"ptxas"
        /*0030*/ 	.string	"Cuda compilation tools, release 13.0, V13.0.88"
        /*0030*/ 	.string	"Build cuda_13.0.r13.0/compiler.36424714_0"
        /*0030*/ 	.string	"-arch sm_100 -m 64 "



//--------------------- .note.nv.cuinfo           --------------------------
	.section	.note.nv.cuinfo,"",@"SHT_NOTE"
	.sectionflags	@"SHF_NOTE_NV_CUINFO"
        /*0018*/ 	.short	0x0002
        /*001a*/ 	.short	0x0064
        /*001c*/ 	.short	0x0082
	.zero		2


//--------------------- .nv.info                  --------------------------
	.section	.nv.info,"",@"SHT_CUDA_INFO"
	.align	4


	//----- nvinfo : EIATTR_REGCOUNT
	.align		4
        /*0000*/ 	.byte	0x04, 0x2f
        /*0002*/ 	.short	(.L_1 - .L_0)
	.align		4
.L_0:
        /*0004*/ 	.word	index@(_Z9shared_bwPjS_Pf)
        /*0008*/ 	.word	0x00000013


	//----- nvinfo : EIATTR_FRAME_SIZE
	.align		4
.L_1:
        /*000c*/ 	.byte	0x04, 0x11
        /*000e*/ 	.short	(.L_3 - .L_2)
	.align		4
.L_2:
        /*0010*/ 	.word	index@(_Z9shared_bwPjS_Pf)
        /*0014*/ 	.word	0x00000000


	//----- nvinfo : EIATTR_MIN_STACK_SIZE
	.align		4
.L_3:
        /*0018*/ 	.byte	0x04, 0x12
        /*001a*/ 	.short	(.L_5 - .L_4)
	.align		4
.L_4:
        /*001c*/ 	.word	index@(_Z9shared_bwPjS_Pf)
        /*0020*/ 	.word	0x00000000
.L_5:


//--------------------- .nv.compat                --------------------------
	.section	.nv.compat,"",@"SHT_CUDA_COMPAT_INFO"
	.align	4
        /*0000*/ 	.byte	0x02, 0x09, 0x00, 0x00, 0x02, 0x02, 0x01, 0x00, 0x02, 0x05, 0x05, 0x00, 0x03, 0x07, 0x01, 0x01
        /*0010*/ 	.byte	0x02, 0x03, 0x00, 0x00, 0x02, 0x06, 0x01, 0x00, 0x04, 0x0b, 0x08, 0x00, 0x09, 0x00, 0x00, 0x00
        /*0020*/ 	.byte	0x00, 0x00, 0x00, 0x00


//--------------------- .nv.info._Z9shared_bwPjS_Pf --------------------------
	.section	.nv.info._Z9shared_bwPjS_Pf,"",@"SHT_CUDA_INFO"
	.sectionflags	@""
	.align	4


	//----- nvinfo : EIATTR_CUDA_API_VERSION
	.align		4
        /*0000*/ 	.byte	0x04, 0x37
        /*0002*/ 	.short	(.L_7 - .L_6)
.L_6:
        /*0004*/ 	.word	0x00000082


	//----- nvinfo : EIATTR_KPARAM_INFO
	.align		4
.L_7:
        /*0008*/ 	.byte	0x04, 0x17
        /*000a*/ 	.short	(.L_9 - .L_8)
.L_8:
        /*000c*/ 	.word	0x00000000
        /*0010*/ 	.short	0x0002
        /*0012*/ 	.short	0x0010
        /*0014*/ 	.byte	0x00, 0xf5, 0x21, 0x00


	//----- nvinfo : EIATTR_KPARAM_INFO
	.align		4
.L_9:
        /*0018*/ 	.byte	0x04, 0x17
        /*001a*/ 	.short	(.L_11 - .L_10)
.L_10:
        /*001c*/ 	.word	0x00000000
        /*0020*/ 	.short	0x0001
        /*0022*/ 	.short	0x0008
        /*0024*/ 	.byte	0x00, 0xf5, 0x21, 0x00


	//----- nvinfo : EIATTR_KPARAM_INFO
	.align		4
.L_11:
        /*0028*/ 	.byte	0x04, 0x17
        /*002a*/ 	.short	(.L_13 - .L_12)
.L_12:
        /*002c*/ 	.word	0x00000000
        /*0030*/ 	.short	0x0000
        /*0032*/ 	.short	0x0000
        /*0034*/ 	.byte	0x00, 0xf5, 0x21, 0x00


	//----- nvinfo : EIATTR_SPARSE_MMA_MASK
	.align		4
.L_13:
        /*0038*/ 	.byte	0x03, 0x50
        /*003a*/ 	.short	0x0000


	//----- nvinfo : EIATTR_MAXREG_COUNT
	.align		4
        /*003c*/ 	.byte	0x03, 0x1b
        /*003e*/ 	.short	0x00ff


	//----- nvinfo : EIATTR_NUM_BARRIERS
	.align		4
        /*0040*/ 	.byte	0x02, 0x4c
        /*0042*/ 	.byte	0x01
	.zero		1


	//----- nvinfo : EIATTR_MERCURY_ISA_VERSION
	.align		4
        /*0044*/ 	.byte	0x03, 0x5f
        /*0046*/ 	.short	0x0101


	//----- nvinfo : EIATTR_VRC_CTA_INIT_COUNT
	.align		4
        /*0048*/ 	.byte	0x02, 0x4a
	.zero		1
	.zero		1


	//----- nvinfo : EIATTR_EXIT_INSTR_OFFSETS
	.align		4
        /*004c*/ 	.byte	0x04, 0x1c
        /*004e*/ 	.short	(.L_15 - .L_14)


	//   ....[0]....
.L_14:
        /*0050*/ 	.word	0x00000420


	//----- nvinfo : EIATTR_CRS_STACK_SIZE
	.align		4
.L_15:
        /*0054*/ 	.byte	0x04, 0x1e
        /*0056*/ 	.short	(.L_17 - .L_16)
.L_16:
        /*0058*/ 	.word	0x00000000


	//----- nvinfo : EIATTR_CBANK_PARAM_SIZE
	.align		4
.L_17:
        /*005c*/ 	.byte	0x03, 0x19
        /*005e*/ 	.short	0x0018


	//----- nvinfo : EIATTR_PARAM_CBANK
	.align		4
        /*0060*/ 	.byte	0x04, 0x0a
        /*0062*/ 	.short	(.L_19 - .L_18)
	.align		4
.L_18:
        /*0064*/ 	.word	index@(.nv.constant0._Z9shared_bwPjS_Pf)
        /*0068*/ 	.short	0x0380
        /*006a*/ 	.short	0x0018


	//----- nvinfo : EIATTR_SW_WAR
	.align		4
.L_19:
        /*006c*/ 	.byte	0x04, 0x36
        /*006e*/ 	.short	(.L_21 - .L_20)
.L_20:
        /*0070*/ 	.word	0x00000008
.L_21:


//--------------------- .nv.callgraph             --------------------------
	.section	.nv.callgraph,"",@"SHT_CUDA_CALLGRAPH"
	.align	4
	.sectionentsize	8
	.align		4
        /*0000*/ 	.word	0x00000000
	.align		4
        /*0004*/ 	.word	0xffffffff
	.align		4
        /*0008*/ 	.word	0x00000000
	.align		4
        /*000c*/ 	.word	0xfffffffe
	.align		4
        /*0010*/ 	.word	0x00000000
	.align		4
        /*0014*/ 	.word	0xfffffffd
	.align		4
        /*0018*/ 	.word	0x00000000
	.align		4
        /*001c*/ 	.word	0xfffffffc


//--------------------- .text._Z9shared_bwPjS_Pf  --------------------------
	.section	.text._Z9shared_bwPjS_Pf,"ax",@progbits
	.align	128
        .global         _Z9shared_bwPjS_Pf
        .type           _Z9shared_bwPjS_Pf,@function
        .size           _Z9shared_bwPjS_Pf,(.L_x_8 - _Z9shared_bwPjS_Pf)
        .other          _Z9shared_bwPjS_Pf,@"STO_CUDA_ENTRY STV_DEFAULT"
_Z9shared_bwPjS_Pf:
.text._Z9shared_bwPjS_Pf:
[----:B------:R-:W-:Y:S01]  /*0000*/  LDC R1, c[0x0][0x37c] ;  /* 0x0000df00ff017b82 */ /* 0x000fe20000000800 */
[----:B------:R-:W0:Y:S07]  /*0010*/  S2R R0, SR_TID.X ;  /* 0x0000000000007919 */ /* 0x000e2e0000002100 */
[----:B------:R-:W0:Y:S01]  /*0020*/  S2UR UR4, SR_CTAID.X ;  /* 0x00000000000479c3 */ /* 0x000e220000002500 */
[----:B------:R-:W-:Y:S07]  /*0030*/  BSSY.RECONVERGENT B0, `(.L_x_0) ;  /* 0x0000011000007945 */ /* 0x000fee0003800200 */
[----:B------:R-:W0:Y:S01]  /*0040*/  LDC R3, c[0x0][0x360] ;  /* 0x0000d800ff037b82 */ /* 0x000e220000000800 */
[----:B------:R-:W1:Y:S01]  /*0050*/  LDCU UR5, c[0x0][0x370] ;  /* 0x00006e00ff0577ac */ /* 0x000e620008000800 */
[----:B0-----:R-:W-:-:S02]  /*0060*/  IMAD R0, R3, UR4, R0 ;  /* 0x0000000403007c24 */ /* 0x001fc4000f8e0200 */
[----:B-1----:R-:W-:-:S03]  /*0070*/  IMAD R3, R3, UR5, RZ ;  /* 0x0000000503037c24 */ /* 0x002fc6000f8e02ff */
[----:B------:R-:W-:-:S13]  /*0080*/  ISETP.GT.U32.AND P0, PT, R0, 0x2fff, PT ;  /* 0x00002fff0000780c */ /* 0x000fda0003f04070 */
[----:B------:R-:W-:Y:S05]  /*0090*/  @P0 BRA `(.L_x_1) ;  /* 0x0000000000280947 */ /* 0x000fea0003800000 */
[----:B------:R-:W0:Y:S01]  /*00a0*/  S2R R5, SR_CgaCtaId ;  /* 0x0000000000057919 */ /* 0x000e220000008800 */
[----:B------:R-:W-:Y:S01]  /*00b0*/  MOV R2, 0x400 ;  /* 0x0000040000027802 */ /* 0x000fe20000000f00 */
[----:B------:R-:W-:-:S03]  /*00c0*/  IMAD.MOV.U32 R4, RZ, RZ, R0 ;  /* 0x000000ffff047224 */ /* 0x000fc600078e0000 */
[----:B0-----:R-:W-:-:S07]  /*00d0*/  LEA R2, R5, R2, 0x18 ;  /* 0x0000000205027211 */ /* 0x001fce00078ec0ff */
.L_x_2:
[-C--:B------:R-:W-:Y:S01]  /*00e0*/  I2FP.F32.U32 R5, R4.reuse ;  /* 0x0000000400057245 */ /* 0x080fe20000201000 */
[----:B------:R-:W-:Y:S01]  /*00f0*/  IMAD R6, R4, 0x4, R2 ;  /* 0x0000000404067824 */ /* 0x000fe200078e0202 */
[----:B------:R-:W-:-:S04]  /*0100*/  IADD3 R4, PT, PT, R3, R4, RZ ;  /* 0x0000000403047210 */ /* 0x000fc80007ffe0ff */
[----:B------:R0:W-:Y:S01]  /*0110*/  STS [R6], R5 ;  /* 0x0000000506007388 */ /* 0x0001e20000000800 */
[----:B------:R-:W-:-:S13]  /*0120*/  ISETP.GE.U32.AND P0, PT, R4, 0x3000, PT ;  /* 0x000030000400780c */ /* 0x000fda0003f06070 */
[----:B0-----:R-:W-:Y:S05]  /*0130*/  @!P0 BRA `(.L_x_2) ;  /* 0xfffffffc00e88947 */ /* 0x001fea000383ffff */
.L_x_1:
[----:B------:R-:W-:Y:S05]  /*0140*/  BSYNC.RECONVERGENT B0 ;  /* 0x0000000000007941 */ /* 0x000fea0003800200 */
.L_x_0:
[----:B------:R-:W-:Y:S01]  /*0150*/  BAR.SYNC.DEFER_BLOCKING 0x0 ;  /* 0x0000000000007b1d */ /* 0x000fe20000010000 */
[----:B------:R-:W-:Y:S01]  /*0160*/  CS2R.32 R2, SR_CLOCKLO ;  /* 0x0000000000027805 */ /* 0x000fe20000005000 */
[----:B------:R-:W-:Y:S01]  /*0170*/  IMAD.SHL.U32 R4, R0, 0x4, RZ ;  /* 0x0000000400047824 */ /* 0x000fe200078e00ff */
[----:B------:R-:W-:Y:S02]  /*0180*/  CS2R R10, SRZ ;  /* 0x00000000000a7805 */ /* 0x000fe4000001ff00 */
[----:B------:R-:W-:Y:S01]  /*0190*/  CS2R R12, SRZ ;  /* 0x00000000000c7805 */ /* 0x000fe2000001ff00 */
[----:B------:R-:W0:Y:S01]  /*01a0*/  LDCU.64 UR6, c[0x0][0x358] ;  /* 0x00006b00ff0677ac */ /* 0x000e220008000a00 */
[----:B------:R-:W-:-:S05]  /*01b0*/  UMOV UR4, URZ ;  /* 0x000000ff00047c82 */ /* 0x000fca0008000000 */
.L_x_6:
[----:B------:R-:W-:Y:S01]  /*01c0*/  ISETP.GT.U32.AND P0, PT, R4, 0x17ff, PT ;  /* 0x000017ff0400780c */ /* 0x000fe20003f04070 */
[----:B------:R-:W-:-:S12]  /*01d0*/  BSSY.RECONVERGENT B0, `(.L_x_3) ;  /* 0x0000013000007945 */ /* 0x000fd80003800200 */
[----:B------:R-:W-:Y:S05]  /*01e0*/  @P0 BRA `(.L_x_4) ;  /* 0x0000000000440947 */ /* 0x000fea0003800000 */
[----:B------:R-:W1:Y:S01]  /*01f0*/  S2R R8, SR_CgaCtaId ;  /* 0x0000000000087919 */ /* 0x000e620000008800 */
[----:B------:R-:W-:Y:S02]  /*0200*/  MOV R5, 0x400 ;  /* 0x0000040000057802 */ /* 0x000fe40000000f00 */
[----:B------:R-:W-:Y:S02]  /*0210*/  MOV R6, R4 ;  /* 0x0000000400067202 */ /* 0x000fe40000000f00 */
[----:B-1----:R-:W-:-:S07]  /*0220*/  LEA R16, R8, R5, 0x18 ;  /* 0x0000000508107211 */ /* 0x002fce00078ec0ff */
.L_x_5:
[----:B------:R-:W-:Y:S01]  /*0230*/  VIADD R5, R6, UR4 ;  /* 0x0000000406057c36 */ /* 0x000fe20008000000 */
[----:B------:R-:W-:-:S04]  /*0240*/  LEA R6, R3, R6, 0x2 ;  /* 0x0000000603067211 */ /* 0x000fc800078e10ff */
[----:B------:R-:W-:Y:S02]  /*0250*/  LEA R5, R5, R16, 0x2 ;  /* 0x0000001005057211 */ /* 0x000fe400078e10ff */
[----:B------:R-:W-:-:S03]  /*0260*/  ISETP.GE.U32.AND P0, PT, R6, 0x1800, PT ;  /* 0x000018000600780c */ /* 0x000fc60003f06070 */
[----:B------:R-:W1:Y:S04]  /*0270*/  LDS R8, [R5] ;  /* 0x0000000005087984 */ /* 0x000e680000000800 */
[----:B------:R-:W2:Y:S04]  /*0280*/  LDS R7, [R5+0x4] ;  /* 0x0000040005077984 */ /* 0x000ea80000000800 */
[----:B------:R-:W3:Y:S04]  /*0290*/  LDS R14, [R5+0x8] ;  /* 0x00000800050e7984 */ /* 0x000ee80000000800 */
[----:B------:R-:W4:Y:S01]  /*02a0*/  LDS R9, [R5+0xc] ;  /* 0x00000c0005097984 */ /* 0x000f220000000800 */
[----:B-1----:R-:W-:Y:S01]  /*02b0*/  FADD R13, R8, R13 ;  /* 0x0000000d080d7221 */ /* 0x002fe20000000000 */
[----:B--2---:R-:W-:Y:S01]  /*02c0*/  FADD R12, R7, R12 ;  /* 0x0000000c070c7221 */ /* 0x004fe20000000000 */
[----:B---3--:R-:W-:Y:S01]  /*02d0*/  FADD R11, R14, R11 ;  /* 0x0000000b0e0b7221 */ /* 0x008fe20000000000 */
[----:B----4-:R-:W-:Y:S01]  /*02e0*/  FADD R10, R9, R10 ;  /* 0x0000000a090a7221 */ /* 0x010fe20000000000 */
[----:B------:R-:W-:Y:S06]  /*02f0*/  @!P0 BRA `(.L_x_5) ;  /* 0xfffffffc00cc8947 */ /* 0x000fec000383ffff */
.L_x_4:
[----:B0-----:R-:W-:Y:S05]  /*0300*/  BSYNC.RECONVERGENT B0 ;  /* 0x0000000000007941 */ /* 0x001fea0003800200 */
.L_x_3:
[----:B------:R-:W-:-:S04]  /*0310*/  UIADD3 UR4, UPT, UPT, UR4, 0x1, URZ ;  /* 0x0000000104047890 */ /* 0x000fc8000fffe0ff */
[----:B------:R-:W-:-:S09]  /*0320*/  UISETP.NE.AND UP0, UPT, UR4, 0x1800, UPT ;  /* 0x000018000400788c */ /* 0x000fd2000bf05270 */
[----:B------:R-:W-:Y:S05]  /*0330*/  BRA.U UP0, `(.L_x_6) ;  /* 0xfffffffd00a07547 */ /* 0x000fea000b83ffff */
[----:B------:R-:W-:Y:S01]  /*0340*/  BAR.SYNC.DEFER_BLOCKING 0x0 ;  /* 0x0000000000007b1d */ /* 0x000fe20000010000 */
[----:B------:R-:W-:-:S07]  /*0350*/  CS2R.32 R3, SR_CLOCKLO ;  /* 0x0000000000037805 */ /* 0x000fce0000005000 */
[----:B------:R-:W0:Y:S01]  /*0360*/  LDC.64 R6, c[0x0][0x380] ;  /* 0x0000e000ff067b82 */ /* 0x000e220000000a00 */
[----:B------:R-:W-:-:S04]  /*0370*/  FADD R12, R12, R13 ;  /* 0x0000000d0c0c7221 */ /* 0x000fc80000000000 */
[----:B------:R-:W-:-:S03]  /*0380*/  FADD R11, R11, R12 ;  /* 0x0000000c0b0b7221 */ /* 0x000fc60000000000 */
[----:B------:R-:W1:Y:S01]  /*0390*/  LDC.64 R8, c[0x0][0x388] ;  /* 0x0000e200ff087b82 */ /* 0x000e620000000a00 */
[----:B------:R-:W-:-:S07]  /*03a0*/  FADD R11, R10, R11 ;  /* 0x0000000b0a0b7221 */ /* 0x000fce0000000000 */
[----:B------:R-:W2:Y:S01]  /*03b0*/  LDC.64 R4, c[0x0][0x390] ;  /* 0x0000e400ff047b82 */ /* 0x000ea20000000a00 */
[----:B0-----:R-:W-:-:S05]  /*03c0*/  IMAD.WIDE.U32 R6, R0, 0x4, R6 ;  /* 0x0000000400067825 */ /* 0x001fca00078e0006 */
[----:B------:R-:W-:Y:S01]  /*03d0*/  STG.E desc[UR6][R6.64], R2 ;  /* 0x0000000206007986 */ /* 0x000fe2000c101906 */
[----:B-1----:R-:W-:-:S05]  /*03e0*/  IMAD.WIDE.U32 R8, R0, 0x4, R8 ;  /* 0x0000000400087825 */ /* 0x002fca00078e0008 */
[----:B------:R-:W-:Y:S01]  /*03f0*/  STG.E desc[UR6][R8.64], R3 ;  /* 0x0000000308007986 */ /* 0x000fe2000c101906 */
[----:B--2---:R-:W-:-:S05]  /*0400*/  IMAD.WIDE.U32 R4, R0, 0x4, R4 ;  /* 0x0000000400047825 */ /* 0x004fca00078e0004 */
[----:B------:R-:W-:Y:S01]  /*0410*/  STG.E desc[UR6][R4.64], R11 ;  /* 0x0000000b04007986 */ /* 0x000fe2000c101906 */
[----:B------:R-:W-:Y:S05]  /*0420*/  EXIT ;  /* 0x000000000000794d */ /* 0x000fea0003800000 */
.L_x_7:
[----:B------:R-:W-:-:S00]  /*0430*/  BRA `(.L_x_7) ;  /* 0xfffffffc00fc7947 */ /* 0x000fc0000383ffff */
[----:B------:R-:W-:-:S00]  /*0440*/  NOP ;  /* 0x0000000000007918 */ /* 0x000fc00000000000 */
        /* <DEDUP_REMOVED lines=11> */
.L_x_8:


//--------------------- .nv.shared._Z9shared_bwPjS_Pf --------------------------
	.section	.nv.shared._Z9shared_bwPjS_Pf,"aw",@nobits
	.sectionflags	@""
	.align	4
.nv.shared._Z9shared_bwPjS_Pf:
	.zero		50176


//--------------------- .nv.shared.reserved.0     --------------------------
	.section	.nv.shared.reserved.0,"aw",@nobits
	.weak		__nv_reservedSMEM_offset_0_alias
	.size		__nv_reservedSMEM_offset_0_alias, 0, 64
	.other		__nv_reservedSMEM_offset_0_alias,@"STO_CUDA_RESERVED_SHARED STV_DEFAULT"
__nv_reservedSMEM_offset_0_alias:
	.zero		0
	.zero		64


//--------------------- .nv.constant0._Z9shared_bwPjS_Pf --------------------------
	.section	.nv.constant0._Z9shared_bwPjS_Pf,"a",@progbits
	.sectionflags	@""
	.align	4
.nv.constant0._Z9shared_bwPjS_Pf:
	.zero		920


//--------------------- SYMBOLS --------------------------

	.type		.nv.reservedSmem.offset0,@object
	.size		.nv.reservedSmem.offset0,0x4
	.type		.nv.reservedSmem.cap,@object
	.size		.nv.reservedSmem.cap,0x4
